//
// Generated by NVIDIA NVVM Compiler
//
// Compiler Build ID: CL-36424714
// Cuda compilation tools, release 13.0, V13.0.88
// Based on NVVM 20.0.0
//

.version 9.0
.target sm_100
.address_size 64

	// .globl	_Z11calculateS1PKdPdi

.visible .entry _Z11calculateS1PKdPdi(
	.param .u64 .ptr .align 1 _Z11calculateS1PKdPdi_param_0,
	.param .u64 .ptr .align 1 _Z11calculateS1PKdPdi_param_1,
	.param .u32 _Z11calculateS1PKdPdi_param_2
)
{
	.reg .pred 	%p<2>;
	.reg .b32 	%r<7>;
	.reg .b64 	%rd<8>;
	.reg .b64 	%fd<4>;

	ld.param.u64 	%rd1, [_Z11calculateS1PKdPdi_param_0];
	ld.param.u64 	%rd2, [_Z11calculateS1PKdPdi_param_1];
	ld.param.u32 	%r2, [_Z11calculateS1PKdPdi_param_2];
	mov.u32 	%r3, %ctaid.x;
	mov.u32 	%r4, %ntid.x;
	mov.u32 	%r5, %tid.x;
	mad.lo.s32 	%r1, %r3, %r4, %r5;
	add.s32 	%r6, %r2, -1;
	setp.ge.s32 	%p1, %r1, %r6;
	@%p1 bra 	$L__BB0_2;
	cvta.to.global.u64 	%rd3, %rd1;
	cvta.to.global.u64 	%rd4, %rd2;
	mul.wide.s32 	%rd5, %r1, 8;
	add.s64 	%rd6, %rd3, %rd5;
	ld.global.f64 	%fd1, [%rd6];
	ld.global.f64 	%fd2, [%rd6+8];
	add.f64 	%fd3, %fd1, %fd2;
	add.s64 	%rd7, %rd4, %rd5;
	st.global.f64 	[%rd7], %fd3;
$L__BB0_2:
	ret;

}


// ===== COMPILED SASS (sm_100) =====

	.target	sm_100

	.elftype	@"ET_EXEC"


//--------------------- .note.nv.tkinfo           --------------------------
	.section	.note.nv.tkinfo,"",@"SHT_NOTE"
	.sectionflags	@"SHF_NOTE_NV_TKINFO"
	.tkinfo
        /*0018*/ 	.word	0x00000002
        /*0030*/ 	.string	""
        /*0030*/ 	.string	"ptxas"
        /*0030*/ 	.string	"Cuda compilation tools, release 13.0, V13.0.88"
        /*0030*/ 	.string	"Build cuda_13.0.r13.0/compiler.36424714_0"
        /*0030*/ 	.string	"-arch sm_100 -m 64 "



//--------------------- .note.nv.cuinfo           --------------------------
	.section	.note.nv.cuinfo,"",@"SHT_NOTE"
	.sectionflags	@"SHF_NOTE_NV_CUINFO"
        /*0018*/ 	.short	0x0002
        /*001a*/ 	.short	0x0064
        /*001c*/ 	.short	0x0082
	.zero		2


//--------------------- .nv.info                  --------------------------
	.section	.nv.info,"",@"SHT_CUDA_INFO"
	.align	4


	//----- nvinfo : EIATTR_REGCOUNT
	.align		4
        /*0000*/ 	.byte	0x04, 0x2f
        /*0002*/ 	.short	(.L_1 - .L_0)
	.align		4
.L_0:
        /*0004*/ 	.word	index@(_Z11calculateS1PKdPdi)
        /*0008*/ 	.word	0x0000000e


	//----- nvinfo : EIATTR_FRAME_SIZE
	.align		4
.L_1:
        /*000c*/ 	.byte	0x04, 0x11
        /*000e*/ 	.short	(.L_3 - .L_2)
	.align		4
.L_2:
        /*0010*/ 	.word	index@(_Z11calculateS1PKdPdi)
        /*0014*/ 	.word	0x00000000


	//----- nvinfo : EIATTR_MIN_STACK_SIZE
	.align		4
.L_3:
        /*0018*/ 	.byte	0x04, 0x12
        /*001a*/ 	.short	(.L_5 - .L_4)
	.align		4
.L_4:
        /*001c*/ 	.word	index@(_Z11calculateS1PKdPdi)
        /*0020*/ 	.word	0x00000000
.L_5:


//--------------------- .nv.compat                --------------------------
	.section	.nv.compat,"",@"SHT_CUDA_COMPAT_INFO"
	.align	4
        /*0000*/ 	.byte	0x02, 0x09, 0x00, 0x00, 0x02, 0x02, 0x01, 0x00, 0x02, 0x05, 0x05, 0x00, 0x03, 0x07, 0x01, 0x01
        /*0010*/ 	.byte	0x02, 0x03, 0x00, 0x00, 0x02, 0x06, 0x01, 0x00, 0x04, 0x0b, 0x08, 0x00, 0x01, 0x00, 0x00, 0x00
        /*0020*/ 	.byte	0x00, 0x00, 0x00, 0x00


//--------------------- .nv.info._Z11calculateS1PKdPdi --------------------------
	.section	.nv.info._Z11calculateS1PKdPdi,"",@"SHT_CUDA_INFO"
	.sectionflags	@""
	.align	4


	//----- nvinfo : EIATTR_CUDA_API_VERSION
	.align		4
        /*0000*/ 	.byte	0x04, 0x37
        /*0002*/ 	.short	(.L_7 - .L_6)
.L_6:
        /*0004*/ 	.word	0x00000082


	//----- nvinfo : EIATTR_KPARAM_INFO
	.align		4
.L_7:
        /*0008*/ 	.byte	0x04, 0x17
        /*000a*/ 	.short	(.L_9 - .L_8)
.L_8:
        /*000c*/ 	.word	0x00000000
        /*0010*/ 	.short	0x0002
        /*0012*/ 	.short	0x0010
        /*0014*/ 	.byte	0x00, 0xf0, 0x11, 0x00


	//----- nvinfo : EIATTR_KPARAM_INFO
	.align		4
.L_9:
        /*0018*/ 	.byte	0x04, 0x17
        /*001a*/ 	.short	(.L_11 - .L_10)
.L_10:
        /*001c*/ 	.word	0x00000000
        /*0020*/ 	.short	0x0001
        /*0022*/ 	.short	0x0008
        /*0024*/ 	.byte	0x00, 0xf5, 0x21, 0x00


	//----- nvinfo : EIATTR_KPARAM_INFO
	.align		4
.L_11:
        /*0028*/ 	.byte	0x04, 0x17
        /*002a*/ 	.short	(.L_13 - .L_12)
.L_12:
        /*002c*/ 	.word	0x00000000
        /*0030*/ 	.short	0x0000
        /*0032*/ 	.short	0x0000
        /*0034*/ 	.byte	0x00, 0xf5, 0x21, 0x00


	//----- nvinfo : EIATTR_SPARSE_MMA_MASK
	.align		4
.L_13:
        /*0038*/ 	.byte	0x03, 0x50
        /*003a*/ 	.short	0x0000


	//----- nvinfo : EIATTR_MAXREG_COUNT
	.align		4
        /*003c*/ 	.byte	0x03, 0x1b
        /*003e*/ 	.short	0x00ff


	//----- nvinfo : EIATTR_MERCURY_ISA_VERSION
	.align		4
        /*0040*/ 	.byte	0x03, 0x5f
        /*0042*/ 	.short	0x0101


	//----- nvinfo : EIATTR_VRC_CTA_INIT_COUNT
	.align		4
        /*0044*/ 	.byte	0x02, 0x4a
	.zero		1
	.zero		1


	//----- nvinfo : EIATTR_EXIT_INSTR_OFFSETS
	.align		4
        /*0048*/ 	.byte	0x04, 0x1c
        /*004a*/ 	.short	(.L_15 - .L_14)


	//   ....[0]....
.L_14:
        /*004c*/ 	.word	0x00000080


	//   ....[1]....
        /*0050*/ 	.word	0x00000120


	//----- nvinfo : EIATTR_CBANK_PARAM_SIZE
	.align		4
.L_15:
        /*0054*/ 	.byte	0x03, 0x19
        /*0056*/ 	.short	0x0014


	//----- nvinfo : EIATTR_PARAM_CBANK
	.align		4
        /*0058*/ 	.byte	0x04, 0x0a
        /*005a*/ 	.short	(.L_17 - .L_16)
	.align		4
.L_16:
        /*005c*/ 	.word	index@(.nv.constant0._Z11calculateS1PKdPdi)
        /*0060*/ 	.short	0x0380
        /*0062*/ 	.short	0x0014


	//----- nvinfo : EIATTR_SW_WAR
	.align		4
.L_17:
        /*0064*/ 	.byte	0x04, 0x36
        /*0066*/ 	.short	(.L_19 - .L_18)
.L_18:
        /*0068*/ 	.word	0x00000008
.L_19:


//--------------------- .nv.callgraph             --------------------------
	.section	.nv.callgraph,"",@"SHT_CUDA_CALLGRAPH"
	.align	4
	.sectionentsize	8
	.align		4
        /*0000*/ 	.word	0x00000000
	.align		4
        /*0004*/ 	.word	0xffffffff
	.align		4
        /*0008*/ 	.word	0x00000000
	.align		4
        /*000c*/ 	.word	0xfffffffe
	.align		4
        /*0010*/ 	.word	0x00000000
	.align		4
        /*0014*/ 	.word	0xfffffffd
	.align		4
        /*0018*/ 	.word	0x00000000
	.align		4
        /*001c*/ 	.word	0xfffffffc


//--------------------- .text._Z11calculateS1PKdPdi --------------------------
	.section	.text._Z11calculateS1PKdPdi,"ax",@progbits
	.align	128
        .global         _Z11calculateS1PKdPdi
        .type           _Z11calculateS1PKdPdi,@function
        .size           _Z11calculateS1PKdPdi,(.L_x_1 - _Z11calculateS1PKdPdi)
        .other          _Z11calculateS1PKdPdi,@"STO_CUDA_ENTRY STV_DEFAULT"
_Z11calculateS1PKdPdi:
.text._Z11calculateS1PKdPdi:
[----:B------:R-:W-:Y:S01]  /*0000*/  LDC R1, c[0x0][0x37c] ;  /* 0x0000df00ff017b82 */ /* 0x000fe20000000800 */
[----:B------:R-:W0:Y:S07]  /*0010*/  S2R R0, SR_TID.X ;  /* 0x0000000000007919 */ /* 0x000e2e0000002100 */
[----:B------:R-:W0:Y:S01]  /*0020*/  S2UR UR5, SR_CTAID.X ;  /* 0x00000000000579c3 */ /* 0x000e220000002500 */
[----:B------:R-:W1:Y:S07]  /*0030*/  LDCU UR4, c[0x0][0x390] ;  /* 0x00007200ff0477ac */ /* 0x000e6e0008000800 */
[----:B------:R-:W0:Y:S01]  /*0040*/  LDC R11, c[0x0][0x360] ;  /* 0x0000d800ff0b7b82 */ /* 0x000e220000000800 */
[----:B-1----:R-:W-:Y:S01]  /*0050*/  UIADD3 UR4, UPT, UPT, UR4, -0x1, URZ ;  /* 0xffffffff04047890 */ /* 0x002fe2000fffe0ff */
[----:B0-----:R-:W-:-:S05]  /*0060*/  IMAD R11, R11, UR5, R0 ;  /* 0x000000050b0b7c24 */ /* 0x001fca000f8e0200 */
[----:B------:R-:W-:-:S13]  /*0070*/  ISETP.GE.AND P0, PT, R11, UR4, PT ;  /* 0x000000040b007c0c */ /* 0x000fda000bf06270 */
[----:B------:R-:W-:Y:S05]  /*0080*/  @P0 EXIT ;  /* 0x000000000000094d */ /* 0x000fea0003800000 */
[----:B------:R-:W0:Y:S01]  /*0090*/  LDC.64 R2, c[0x0][0x380] ;  /* 0x0000e000ff027b82 */ /* 0x000e220000000a00 */
[----:B------:R-:W1:Y:S07]  /*00a0*/  LDCU.64 UR4, c[0x0][0x358] ;  /* 0x00006b00ff0477ac */ /* 0x000e6e0008000a00 */
[----:B------:R-:W2:Y:S01]  /*00b0*/  LDC.64 R8, c[0x0][0x388] ;  /* 0x0000e200ff087b82 */ /* 0x000ea20000000a00 */
[----:B0-----:R-:W-:-:S05]  /*00c0*/  IMAD.WIDE R2, R11, 0x8, R2 ;  /* 0x000000080b027825 */ /* 0x001fca00078e0202 */
[----:B-1----:R-:W3:Y:S04]  /*00d0*/  LDG.E.64 R4, desc[UR4][R2.64] ;  /* 0x0000000402047981 */ /* 0x002ee8000c1e1b00 */
[----:B------:R-:W3:Y:S02]  /*00e0*/  LDG.E.64 R6, desc[UR4][R2.64+0x8] ;  /* 0x0000080402067981 */ /* 0x000ee4000c1e1b00 */
[----:B---3--:R-:W-:Y:S01]  /*00f0*/  DADD R4, R4, R6 ;  /* 0x0000000004047229 */ /* 0x008fe20000000006 */
[----:B--2---:R-:W-:-:S06]  /*0100*/  IMAD.WIDE R6, R11, 0x8, R8 ;  /* 0x000000080b067825 */ /* 0x004fcc00078e0208 */
[----:B------:R-:W-:Y:S01]  /*0110*/  STG.E.64 desc[UR4][R6.64], R4 ;  /* 0x0000000406007986 */ /* 0x000fe2000c101b04 */
[----:B------:R-:W-:Y:S05]  /*0120*/  EXIT ;  /* 0x000000000000794d */ /* 0x000fea0003800000 */
.L_x_0:
[----:B------:R-:W-:-:S00]  /*0130*/  BRA `(.L_x_0) ;  /* 0xfffffffc00fc7947 */ /* 0x000fc0000383ffff */
[----:B------:R-:W-:-:S00]  /*0140*/  NOP ;  /* 0x0000000000007918 */ /* 0x000fc00000000000 */
        /* <DEDUP_REMOVED lines=11> */
.L_x_1:


//--------------------- .nv.shared.reserved.0     --------------------------
	.section	.nv.shared.reserved.0,"aw",@nobits
	.weak		__nv_reservedSMEM_offset_0_alias
	.size		__nv_reservedSMEM_offset_0_alias, 0, 64
	.other		__nv_reservedSMEM_offset_0_alias,@"STO_CUDA_RESERVED_SHARED STV_DEFAULT"
__nv_reservedSMEM_offset_0_alias:
	.zero		0
	.zero		64


//--------------------- .nv.constant0._Z11calculateS1PKdPdi --------------------------
	.section	.nv.constant0._Z11calculateS1PKdPdi,"a",@progbits
	.sectionflags	@""
	.align	4
.nv.constant0._Z11calculateS1PKdPdi:
	.zero		916


//--------------------- SYMBOLS --------------------------

	.type		.nv.reservedSmem.offset0,@object
	.size		.nv.reservedSmem.offset0,0x4
